//
// Generated by NVIDIA NVVM Compiler
//
// Compiler Build ID: CL-36424714
// Cuda compilation tools, release 13.0, V13.0.88
// Based on NVVM 20.0.0
//

.version 9.0
.target sm_100
.address_size 64

	// .globl	_Z7doStuffPfS_mmi

.visible .entry _Z7doStuffPfS_mmi(
	.param .u64 .ptr .align 1 _Z7doStuffPfS_mmi_param_0,
	.param .u64 .ptr .align 1 _Z7doStuffPfS_mmi_param_1,
	.param .u64 _Z7doStuffPfS_mmi_param_2,
	.param .u64 _Z7doStuffPfS_mmi_param_3,
	.param .u32 _Z7doStuffPfS_mmi_param_4
)
{
	.reg .pred 	%p<2>;
	.reg .b32 	%r<6>;
	.reg .b32 	%f<2>;
	.reg .b64 	%rd<10>;

	ld.param.u64 	%rd1, [_Z7doStuffPfS_mmi_param_1];
	ld.param.u64 	%rd2, [_Z7doStuffPfS_mmi_param_3];
	ld.param.u32 	%r2, [_Z7doStuffPfS_mmi_param_4];
	mov.u32 	%r1, %tid.x;
	setp.gt.u32 	%p1, %r1, 8;
	@%p1 bra 	$L__BB0_2;
	cvta.to.global.u64 	%rd3, %rd1;
	cvt.rn.f32.u32 	%f1, %r1;
	div.s32 	%r3, %r1, %r2;
	cvt.s64.s32 	%rd4, %r3;
	shr.u64 	%rd5, %rd2, 2;
	mul.lo.s32 	%r4, %r3, %r2;
	sub.s32 	%r5, %r1, %r4;
	cvt.u64.u32 	%rd6, %r5;
	mad.lo.s64 	%rd7, %rd5, %rd4, %rd6;
	shl.b64 	%rd8, %rd7, 2;
	add.s64 	%rd9, %rd3, %rd8;
	st.global.f32 	[%rd9], %f1;
$L__BB0_2:
	ret;

}


// ===== COMPILED SASS (sm_100) =====

	.target	sm_100

	.elftype	@"ET_EXEC"


//--------------------- .note.nv.tkinfo           --------------------------
	.section	.note.nv.tkinfo,"",@"SHT_NOTE"
	.sectionflags	@"SHF_NOTE_NV_TKINFO"
	.tkinfo
        /*0018*/ 	.word	0x00000002
        /*0030*/ 	.string	""
        /*0030*/ 	.string	"ptxas"
        /*0030*/ 	.string	"Cuda compilation tools, release 13.0, V13.0.88"
        /*0030*/ 	.string	"Build cuda_13.0.r13.0/compiler.36424714_0"
        /*0030*/ 	.string	"-arch sm_100 -m 64 "



//--------------------- .note.nv.cuinfo           --------------------------
	.section	.note.nv.cuinfo,"",@"SHT_NOTE"
	.sectionflags	@"SHF_NOTE_NV_CUINFO"
        /*0018*/ 	.short	0x0002
        /*001a*/ 	.short	0x0064
        /*001c*/ 	.short	0x0082
	.zero		2


//--------------------- .nv.info                  --------------------------
	.section	.nv.info,"",@"SHT_CUDA_INFO"
	.align	4


	//----- nvinfo : EIATTR_REGCOUNT
	.align		4
        /*0000*/ 	.byte	0x04, 0x2f
        /*0002*/ 	.short	(.L_1 - .L_0)
	.align		4
.L_0:
        /*0004*/ 	.word	index@(_Z7doStuffPfS_mmi)
        /*0008*/ 	.word	0x0000000c


	//----- nvinfo : EIATTR_FRAME_SIZE
	.align		4
.L_1:
        /*000c*/ 	.byte	0x04, 0x11
        /*000e*/ 	.short	(.L_3 - .L_2)
	.align		4
.L_2:
        /*0010*/ 	.word	index@(_Z7doStuffPfS_mmi)
        /*0014*/ 	.word	0x00000000


	//----- nvinfo : EIATTR_MIN_STACK_SIZE
	.align		4
.L_3:
        /*0018*/ 	.byte	0x04, 0x12
        /*001a*/ 	.short	(.L_5 - .L_4)
	.align		4
.L_4:
        /*001c*/ 	.word	index@(_Z7doStuffPfS_mmi)
        /*0020*/ 	.word	0x00000000
.L_5:


//--------------------- .nv.compat                --------------------------
	.section	.nv.compat,"",@"SHT_CUDA_COMPAT_INFO"
	.align	4
        /*0000*/ 	.byte	0x02, 0x09, 0x00, 0x00, 0x02, 0x02, 0x01, 0x00, 0x02, 0x05, 0x05, 0x00, 0x03, 0x07, 0x01, 0x01
        /*0010*/ 	.byte	0x02, 0x03, 0x00, 0x00, 0x02, 0x06, 0x01, 0x00, 0x04, 0x0b, 0x08, 0x00, 0x09, 0x00, 0x00, 0x00
        /*0020*/ 	.byte	0x00, 0x00, 0x00, 0x00


//--------------------- .nv.info._Z7doStuffPfS_mmi --------------------------
	.section	.nv.info._Z7doStuffPfS_mmi,"",@"SHT_CUDA_INFO"
	.sectionflags	@""
	.align	4


	//----- nvinfo : EIATTR_CUDA_API_VERSION
	.align		4
        /*0000*/ 	.byte	0x04, 0x37
        /*0002*/ 	.short	(.L_7 - .L_6)
.L_6:
        /*0004*/ 	.word	0x00000082


	//----- nvinfo : EIATTR_KPARAM_INFO
	.align		4
.L_7:
        /*0008*/ 	.byte	0x04, 0x17
        /*000a*/ 	.short	(.L_9 - .L_8)
.L_8:
        /*000c*/ 	.word	0x00000000
        /*0010*/ 	.short	0x0004
        /*0012*/ 	.short	0x0020
        /*0014*/ 	.byte	0x00, 0xf0, 0x11, 0x00


	//----- nvinfo : EIATTR_KPARAM_INFO
	.align		4
.L_9:
        /*0018*/ 	.byte	0x04, 0x17
        /*001a*/ 	.short	(.L_11 - .L_10)
.L_10:
        /*001c*/ 	.word	0x00000000
        /*0020*/ 	.short	0x0003
        /*0022*/ 	.short	0x0018
        /*0024*/ 	.byte	0x00, 0xf0, 0x21, 0x00


	//----- nvinfo : EIATTR_KPARAM_INFO
	.align		4
.L_11:
        /*0028*/ 	.byte	0x04, 0x17
        /*002a*/ 	.short	(.L_13 - .L_12)
.L_12:
        /*002c*/ 	.word	0x00000000
        /*0030*/ 	.short	0x0002
        /*0032*/ 	.short	0x0010
        /*0034*/ 	.byte	0x00, 0xf0, 0x21, 0x00


	//----- nvinfo : EIATTR_KPARAM_INFO
	.align		4
.L_13:
        /*0038*/ 	.byte	0x04, 0x17
        /*003a*/ 	.short	(.L_15 - .L_14)
.L_14:
        /*003c*/ 	.word	0x00000000
        /*0040*/ 	.short	0x0001
        /*0042*/ 	.short	0x0008
        /*0044*/ 	.byte	0x00, 0xf5, 0x21, 0x00


	//----- nvinfo : EIATTR_KPARAM_INFO
	.align		4
.L_15:
        /*0048*/ 	.byte	0x04, 0x17
        /*004a*/ 	.short	(.L_17 - .L_16)
.L_16:
        /*004c*/ 	.word	0x00000000
        /*0050*/ 	.short	0x0000
        /*0052*/ 	.short	0x0000
        /*0054*/ 	.byte	0x00, 0xf5, 0x21, 0x00


	//----- nvinfo : EIATTR_SPARSE_MMA_MASK
	.align		4
.L_17:
        /*0058*/ 	.byte	0x03, 0x50
        /*005a*/ 	.short	0x0000


	//----- nvinfo : EIATTR_MAXREG_COUNT
	.align		4
        /*005c*/ 	.byte	0x03, 0x1b
        /*005e*/ 	.short	0x00ff


	//----- nvinfo : EIATTR_MERCURY_ISA_VERSION
	.align		4
        /*0060*/ 	.byte	0x03, 0x5f
        /*0062*/ 	.short	0x0101


	//----- nvinfo : EIATTR_VRC_CTA_INIT_COUNT
	.align		4
        /*0064*/ 	.byte	0x02, 0x4a
	.zero		1
	.zero		1


	//----- nvinfo : EIATTR_EXIT_INSTR_OFFSETS
	.align		4
        /*0068*/ 	.byte	0x04, 0x1c
        /*006a*/ 	.short	(.L_19 - .L_18)


	//   ....[0]....
.L_18:
        /*006c*/ 	.word	0x00000030


	//   ....[1]....
        /*0070*/ 	.word	0x000002e0


	//----- nvinfo : EIATTR_CBANK_PARAM_SIZE
	.align		4
.L_19:
        /*0074*/ 	.byte	0x03, 0x19
        /*0076*/ 	.short	0x0024


	//----- nvinfo : EIATTR_PARAM_CBANK
	.align		4
        /*0078*/ 	.byte	0x04, 0x0a
        /*007a*/ 	.short	(.L_21 - .L_20)
	.align		4
.L_20:
        /*007c*/ 	.word	index@(.nv.constant0._Z7doStuffPfS_mmi)
        /*0080*/ 	.short	0x0380
        /*0082*/ 	.short	0x0024


	//----- nvinfo : EIATTR_SW_WAR
	.align		4
.L_21:
        /*0084*/ 	.byte	0x04, 0x36
        /*0086*/ 	.short	(.L_23 - .L_22)
.L_22:
        /*0088*/ 	.word	0x00000008
.L_23:


//--------------------- .nv.callgraph             --------------------------
	.section	.nv.callgraph,"",@"SHT_CUDA_CALLGRAPH"
	.align	4
	.sectionentsize	8
	.align		4
        /*0000*/ 	.word	0x00000000
	.align		4
        /*0004*/ 	.word	0xffffffff
	.align		4
        /*0008*/ 	.word	0x00000000
	.align		4
        /*000c*/ 	.word	0xfffffffe
	.align		4
        /*0010*/ 	.word	0x00000000
	.align		4
        /*0014*/ 	.word	0xfffffffd
	.align		4
        /*0018*/ 	.word	0x00000000
	.align		4
        /*001c*/ 	.word	0xfffffffc


//--------------------- .text._Z7doStuffPfS_mmi   --------------------------
	.section	.text._Z7doStuffPfS_mmi,"ax",@progbits
	.align	128
        .global         _Z7doStuffPfS_mmi
        .type           _Z7doStuffPfS_mmi,@function
        .size           _Z7doStuffPfS_mmi,(.L_x_1 - _Z7doStuffPfS_mmi)
        .other          _Z7doStuffPfS_mmi,@"STO_CUDA_ENTRY STV_DEFAULT"
_Z7doStuffPfS_mmi:
.text._Z7doStuffPfS_mmi:
[----:B------:R-:W-:Y:S01]  /*0000*/  LDC R1, c[0x0][0x37c] ;  /* 0x0000df00ff017b82 */ /* 0x000fe20000000800 */
[----:B------:R-:W0:Y:S02]  /*0010*/  S2R R0, SR_TID.X ;  /* 0x0000000000007919 */ /* 0x000e240000002100 */
[----:B0-----:R-:W-:-:S13]  /*0020*/  ISETP.GT.U32.AND P0, PT, R0, 0x8, PT ;  /* 0x000000080000780c */ /* 0x001fda0003f04070 */
[----:B------:R-:W-:Y:S05]  /*0030*/  @P0 EXIT ;  /* 0x000000000000094d */ /* 0x000fea0003800000 */
[----:B------:R-:W0:Y:S01]  /*0040*/  LDC R7, c[0x0][0x3a0] ;  /* 0x0000e800ff077b82 */ /* 0x000e220000000800 */
[----:B------:R-:W1:Y:S01]  /*0050*/  LDCU.64 UR4, c[0x0][0x398] ;  /* 0x00007300ff0477ac */ /* 0x000e620008000a00 */
[----:B------:R-:W2:Y:S01]  /*0060*/  LDCU.64 UR8, c[0x0][0x388] ;  /* 0x00007100ff0877ac */ /* 0x000ea20008000a00 */
[----:B-1----:R-:W-:Y:S02]  /*0070*/  USHF.R.U32.HI UR6, URZ, 0x2, UR5 ;  /* 0x00000002ff067899 */ /* 0x002fe40008011605 */
[----:B------:R-:W-:Y:S01]  /*0080*/  USHF.R.U64 UR4, UR4, 0x2, UR5 ;  /* 0x0000000204047899 */ /* 0x000fe20008001205 */
[----:B0-----:R-:W-:-:S04]  /*0090*/  IABS R5, R7 ;  /* 0x0000000700057213 */ /* 0x001fc80000000000 */
[----:B------:R-:W0:Y:S08]  /*00a0*/  I2F.RP R4, R5 ;  /* 0x0000000500047306 */ /* 0x000e300000209400 */
[----:B0-----:R-:W0:Y:S02]  /*00b0*/  MUFU.RCP R4, R4 ;  /* 0x0000000400047308 */ /* 0x001e240000001000 */
[----:B0-----:R-:W-:-:S06]  /*00c0*/  VIADD R2, R4, 0xffffffe ;  /* 0x0ffffffe04027836 */ /* 0x001fcc0000000000 */
[----:B------:R0:W1:Y:S02]  /*00d0*/  F2I.FTZ.U32.TRUNC.NTZ R3, R2 ;  /* 0x0000000200037305 */ /* 0x000064000021f000 */
[----:B0-----:R-:W-:Y:S02]  /*00e0*/  HFMA2 R2, -RZ, RZ, 0, 0 ;  /* 0x00000000ff027431 */ /* 0x001fe400000001ff */
[----:B-1----:R-:W-:-:S04]  /*00f0*/  IMAD.MOV R6, RZ, RZ, -R3 ;  /* 0x000000ffff067224 */ /* 0x002fc800078e0a03 */
[----:B------:R-:W-:Y:S01]  /*0100*/  IMAD R9, R6, R5, RZ ;  /* 0x0000000506097224 */ /* 0x000fe200078e02ff */
[----:B------:R-:W-:-:S03]  /*0110*/  IABS R6, R0 ;  /* 0x0000000000067213 */ /* 0x000fc60000000000 */
[----:B------:R-:W-:Y:S01]  /*0120*/  IMAD.HI.U32 R3, R3, R9, R2 ;  /* 0x0000000903037227 */ /* 0x000fe200078e0002 */
[----:B------:R-:W-:-:S04]  /*0130*/  LOP3.LUT R2, R0, R7, RZ, 0x3c, !PT ;  /* 0x0000000700027212 */ /* 0x000fc800078e3cff */
[----:B------:R-:W-:Y:S01]  /*0140*/  ISETP.GE.AND P1, PT, R2, RZ, PT ;  /* 0x000000ff0200720c */ /* 0x000fe20003f26270 */
[----:B------:R-:W-:-:S04]  /*0150*/  IMAD.HI.U32 R3, R3, R6, RZ ;  /* 0x0000000603037227 */ /* 0x000fc800078e00ff */
[----:B------:R-:W-:-:S04]  /*0160*/  IMAD.MOV R4, RZ, RZ, -R3 ;  /* 0x000000ffff047224 */ /* 0x000fc800078e0a03 */
[----:B------:R-:W-:-:S05]  /*0170*/  IMAD R4, R5, R4, R6 ;  /* 0x0000000405047224 */ /* 0x000fca00078e0206 */
[----:B------:R-:W-:-:S13]  /*0180*/  ISETP.GT.U32.AND P2, PT, R5, R4, PT ;  /* 0x000000040500720c */ /* 0x000fda0003f44070 */
[----:B------:R-:W-:Y:S01]  /*0190*/  @!P2 IMAD.IADD R4, R4, 0x1, -R5 ;  /* 0x000000010404a824 */ /* 0x000fe200078e0a05 */
[----:B------:R-:W-:Y:S02]  /*01a0*/  @!P2 IADD3 R3, PT, PT, R3, 0x1, RZ ;  /* 0x000000010303a810 */ /* 0x000fe40007ffe0ff */
[----:B------:R-:W-:Y:S02]  /*01b0*/  ISETP.NE.AND P2, PT, R7, RZ, PT ;  /* 0x000000ff0700720c */ /* 0x000fe40003f45270 */
[----:B------:R-:W-:-:S13]  /*01c0*/  ISETP.GE.U32.AND P0, PT, R4, R5, PT ;  /* 0x000000050400720c */ /* 0x000fda0003f06070 */
[----:B------:R-:W-:-:S05]  /*01d0*/  @P0 VIADD R3, R3, 0x1 ;  /* 0x0000000103030836 */ /* 0x000fca0000000000 */
[----:B------:R-:W-:-:S05]  /*01e0*/  MOV R5, R3 ;  /* 0x0000000300057202 */ /* 0x000fca0000000f00 */
[----:B------:R-:W-:Y:S01]  /*01f0*/  @!P1 IMAD.MOV R5, RZ, RZ, -R5 ;  /* 0x000000ffff059224 */ /* 0x000fe200078e0a05 */
[----:B------:R-:W-:-:S04]  /*0200*/  @!P2 LOP3.LUT R5, RZ, R7, RZ, 0x33, !PT ;  /* 0x00000007ff05a212 */ /* 0x000fc800078e33ff */
[C---:B------:R-:W-:Y:S01]  /*0210*/  IADD3 R2, PT, PT, -R5.reuse, RZ, RZ ;  /* 0x000000ff05027210 */ /* 0x040fe20007ffe1ff */
[----:B------:R-:W-:Y:S01]  /*0220*/  IMAD R4, R5, UR6, RZ ;  /* 0x0000000605047c24 */ /* 0x000fe2000f8e02ff */
[----:B------:R-:W-:Y:S01]  /*0230*/  SHF.R.S32.HI R3, RZ, 0x1f, R5 ;  /* 0x0000001fff037819 */ /* 0x000fe20000011405 */
[----:B------:R-:W0:Y:S02]  /*0240*/  LDCU.64 UR6, c[0x0][0x358] ;  /* 0x00006b00ff0677ac */ /* 0x000e240008000a00 */
[----:B------:R-:W-:Y:S02]  /*0250*/  IMAD R2, R7, R2, R0 ;  /* 0x0000000207027224 */ /* 0x000fe400078e0200 */
[----:B------:R-:W-:Y:S02]  /*0260*/  IMAD R7, R3, UR4, R4 ;  /* 0x0000000403077c24 */ /* 0x000fe4000f8e0204 */
[----:B------:R-:W-:Y:S02]  /*0270*/  IMAD.MOV.U32 R3, RZ, RZ, RZ ;  /* 0x000000ffff037224 */ /* 0x000fe400078e00ff */
[----:B------:R-:W-:-:S05]  /*0280*/  IMAD.WIDE.U32 R2, R5, UR4, R2 ;  /* 0x0000000405027c25 */ /* 0x000fca000f8e0002 */
[----:B------:R-:W-:Y:S02]  /*0290*/  IADD3 R3, PT, PT, R3, R7, RZ ;  /* 0x0000000703037210 */ /* 0x000fe40007ffe0ff */
[----:B--2---:R-:W-:-:S04]  /*02a0*/  LEA R4, P0, R2, UR8, 0x2 ;  /* 0x0000000802047c11 */ /* 0x004fc8000f8010ff */
[----:B------:R-:W-:Y:S02]  /*02b0*/  LEA.HI.X R5, R2, UR9, R3, 0x2, P0 ;  /* 0x0000000902057c11 */ /* 0x000fe400080f1403 */
[----:B------:R-:W-:-:S05]  /*02c0*/  I2FP.F32.U32 R3, R0 ;  /* 0x0000000000037245 */ /* 0x000fca0000201000 */
[----:B0-----:R-:W-:Y:S01]  /*02d0*/  STG.E desc[UR6][R4.64], R3 ;  /* 0x0000000304007986 */ /* 0x001fe2000c101906 */
[----:B------:R-:W-:Y:S05]  /*02e0*/  EXIT ;  /* 0x000000000000794d */ /* 0x000fea0003800000 */
.L_x_0:
[----:B------:R-:W-:-:S00]  /*02f0*/  BRA `(.L_x_0) ;  /* 0xfffffffc00fc7947 */ /* 0x000fc0000383ffff */
[----:B------:R-:W-:-:S00]  /*0300*/  NOP ;  /* 0x0000000000007918 */ /* 0x000fc00000000000 */
[----:B------:R-:W-:-:S00]  /*0310*/  NOP ;  /* 0x0000000000007918 */ /* 0x000fc00000000000 */
[----:B------:R-:W-:-:S00]  /*0320*/  NOP ;  /* 0x0000000000007918 */ /* 0x000fc00000000000 */
[----:B------:R-:W-:-:S00]  /*0330*/  NOP ;  /* 0x0000000000007918 */ /* 0x000fc00000000000 */
[----:B------:R-:W-:-:S00]  /*0340*/  NOP ;  /* 0x0000000000007918 */ /* 0x000fc00000000000 */
[----:B------:R-:W-:-:S00]  /*0350*/  NOP ;  /* 0x0000000000007918 */ /* 0x000fc00000000000 */
[----:B------:R-:W-:-:S00]  /*0360*/  NOP ;  /* 0x0000000000007918 */ /* 0x000fc00000000000 */
[----:B------:R-:W-:-:S00]  /*0370*/  NOP ;  /* 0x0000000000007918 */ /* 0x000fc00000000000 */
.L_x_1:


//--------------------- .nv.shared.reserved.0     --------------------------
	.section	.nv.shared.reserved.0,"aw",@nobits
	.weak		__nv_reservedSMEM_offset_0_alias
	.size		__nv_reservedSMEM_offset_0_alias, 0, 64
	.other		__nv_reservedSMEM_offset_0_alias,@"STO_CUDA_RESERVED_SHARED STV_DEFAULT"
__nv_reservedSMEM_offset_0_alias:
	.zero		0
	.zero		64


//--------------------- .nv.constant0._Z7doStuffPfS_mmi --------------------------
	.section	.nv.constant0._Z7doStuffPfS_mmi,"a",@progbits
	.sectionflags	@""
	.align	4
.nv.constant0._Z7doStuffPfS_mmi:
	.zero		932


//--------------------- SYMBOLS --------------------------

	.type		.nv.reservedSmem.offset0,@object
	.size		.nv.reservedSmem.offset0,0x4
